//
// Generated by NVIDIA NVVM Compiler
//
// Compiler Build ID: CL-36424714
// Cuda compilation tools, release 13.0, V13.0.88
// Based on NVVM 20.0.0
//

.version 9.0
.target sm_100
.address_size 64

	// .globl	_Z27reference_leaky_relu_kernelPKfPfmmf

.visible .entry _Z27reference_leaky_relu_kernelPKfPfmmf(
	.param .u64 .ptr .align 1 _Z27reference_leaky_relu_kernelPKfPfmmf_param_0,
	.param .u64 .ptr .align 1 _Z27reference_leaky_relu_kernelPKfPfmmf_param_1,
	.param .u64 _Z27reference_leaky_relu_kernelPKfPfmmf_param_2,
	.param .u64 _Z27reference_leaky_relu_kernelPKfPfmmf_param_3,
	.param .f32 _Z27reference_leaky_relu_kernelPKfPfmmf_param_4
)
{
	.reg .pred 	%p<5>;
	.reg .b32 	%r<10>;
	.reg .b32 	%f<5>;
	.reg .b64 	%rd<14>;

	ld.param.u64 	%rd3, [_Z27reference_leaky_relu_kernelPKfPfmmf_param_0];
	ld.param.u64 	%rd4, [_Z27reference_leaky_relu_kernelPKfPfmmf_param_1];
	ld.param.u64 	%rd5, [_Z27reference_leaky_relu_kernelPKfPfmmf_param_2];
	ld.param.u64 	%rd6, [_Z27reference_leaky_relu_kernelPKfPfmmf_param_3];
	ld.param.f32 	%f1, [_Z27reference_leaky_relu_kernelPKfPfmmf_param_4];
	mov.u32 	%r1, %ctaid.x;
	mov.u32 	%r2, %ntid.x;
	mov.u32 	%r3, %tid.x;
	mad.lo.s32 	%r4, %r1, %r2, %r3;
	cvt.u64.u32 	%rd1, %r4;
	mov.u32 	%r5, %ctaid.y;
	mov.u32 	%r6, %ntid.y;
	mov.u32 	%r7, %tid.y;
	mad.lo.s32 	%r8, %r5, %r6, %r7;
	cvt.u64.u32 	%rd2, %r8;
	setp.le.u64 	%p1, %rd5, %rd1;
	setp.le.u64 	%p2, %rd6, %rd2;
	or.pred  	%p3, %p1, %p2;
	@%p3 bra 	$L__BB0_2;
	cvta.to.global.u64 	%rd8, %rd3;
	cvta.to.global.u64 	%rd9, %rd4;
	mad.lo.s64 	%rd10, %rd5, %rd2, %rd1;
	shl.b64 	%rd11, %rd10, 2;
	add.s64 	%rd12, %rd8, %rd11;
	ld.global.f32 	%f2, [%rd12];
	setp.gt.f32 	%p4, %f2, 0f00000000;
	mul.f32 	%f3, %f1, %f2;
	selp.f32 	%f4, %f2, %f3, %p4;
	add.s64 	%rd13, %rd9, %rd11;
	st.global.f32 	[%rd13], %f4;
$L__BB0_2:
	ret;

}


// ===== COMPILED SASS (sm_100) =====

	.target	sm_100

	.elftype	@"ET_EXEC"


//--------------------- .note.nv.tkinfo           --------------------------
	.section	.note.nv.tkinfo,"",@"SHT_NOTE"
	.sectionflags	@"SHF_NOTE_NV_TKINFO"
	.tkinfo
        /*0018*/ 	.word	0x00000002
        /*0030*/ 	.string	""
        /*0030*/ 	.string	"ptxas"
        /*0030*/ 	.string	"Cuda compilation tools, release 13.0, V13.0.88"
        /*0030*/ 	.string	"Build cuda_13.0.r13.0/compiler.36424714_0"
        /*0030*/ 	.string	"-arch sm_100 -m 64 "



//--------------------- .note.nv.cuinfo           --------------------------
	.section	.note.nv.cuinfo,"",@"SHT_NOTE"
	.sectionflags	@"SHF_NOTE_NV_CUINFO"
        /*0018*/ 	.short	0x0002
        /*001a*/ 	.short	0x0064
        /*001c*/ 	.short	0x0082
	.zero		2


//--------------------- .nv.info                  --------------------------
	.section	.nv.info,"",@"SHT_CUDA_INFO"
	.align	4


	//----- nvinfo : EIATTR_REGCOUNT
	.align		4
        /*0000*/ 	.byte	0x04, 0x2f
        /*0002*/ 	.short	(.L_1 - .L_0)
	.align		4
.L_0:
        /*0004*/ 	.word	index@(_Z27reference_leaky_relu_kernelPKfPfmmf)
        /*0008*/ 	.word	0x0000000a


	//----- nvinfo : EIATTR_FRAME_SIZE
	.align		4
.L_1:
        /*000c*/ 	.byte	0x04, 0x11
        /*000e*/ 	.short	(.L_3 - .L_2)
	.align		4
.L_2:
        /*0010*/ 	.word	index@(_Z27reference_leaky_relu_kernelPKfPfmmf)
        /*0014*/ 	.word	0x00000000


	//----- nvinfo : EIATTR_MIN_STACK_SIZE
	.align		4
.L_3:
        /*0018*/ 	.byte	0x04, 0x12
        /*001a*/ 	.short	(.L_5 - .L_4)
	.align		4
.L_4:
        /*001c*/ 	.word	index@(_Z27reference_leaky_relu_kernelPKfPfmmf)
        /*0020*/ 	.word	0x00000000
.L_5:


//--------------------- .nv.compat                --------------------------
	.section	.nv.compat,"",@"SHT_CUDA_COMPAT_INFO"
	.align	4
        /*0000*/ 	.byte	0x02, 0x09, 0x00, 0x00, 0x02, 0x02, 0x01, 0x00, 0x02, 0x05, 0x05, 0x00, 0x03, 0x07, 0x01, 0x01
        /*0010*/ 	.byte	0x02, 0x03, 0x00, 0x00, 0x02, 0x06, 0x01, 0x00, 0x04, 0x0b, 0x08, 0x00, 0x09, 0x00, 0x00, 0x00
        /*0020*/ 	.byte	0x00, 0x00, 0x00, 0x00


//--------------------- .nv.info._Z27reference_leaky_relu_kernelPKfPfmmf --------------------------
	.section	.nv.info._Z27reference_leaky_relu_kernelPKfPfmmf,"",@"SHT_CUDA_INFO"
	.sectionflags	@""
	.align	4


	//----- nvinfo : EIATTR_CUDA_API_VERSION
	.align		4
        /*0000*/ 	.byte	0x04, 0x37
        /*0002*/ 	.short	(.L_7 - .L_6)
.L_6:
        /*0004*/ 	.word	0x00000082


	//----- nvinfo : EIATTR_KPARAM_INFO
	.align		4
.L_7:
        /*0008*/ 	.byte	0x04, 0x17
        /*000a*/ 	.short	(.L_9 - .L_8)
.L_8:
        /*000c*/ 	.word	0x00000000
        /*0010*/ 	.short	0x0004
        /*0012*/ 	.short	0x0020
        /*0014*/ 	.byte	0x00, 0xf0, 0x11, 0x00


	//----- nvinfo : EIATTR_KPARAM_INFO
	.align		4
.L_9:
        /*0018*/ 	.byte	0x04, 0x17
        /*001a*/ 	.short	(.L_11 - .L_10)
.L_10:
        /*001c*/ 	.word	0x00000000
        /*0020*/ 	.short	0x0003
        /*0022*/ 	.short	0x0018
        /*0024*/ 	.byte	0x00, 0xf0, 0x21, 0x00


	//----- nvinfo : EIATTR_KPARAM_INFO
	.align		4
.L_11:
        /*0028*/ 	.byte	0x04, 0x17
        /*002a*/ 	.short	(.L_13 - .L_12)
.L_12:
        /*002c*/ 	.word	0x00000000
        /*0030*/ 	.short	0x0002
        /*0032*/ 	.short	0x0010
        /*0034*/ 	.byte	0x00, 0xf0, 0x21, 0x00


	//----- nvinfo : EIATTR_KPARAM_INFO
	.align		4
.L_13:
        /*0038*/ 	.byte	0x04, 0x17
        /*003a*/ 	.short	(.L_15 - .L_14)
.L_14:
        /*003c*/ 	.word	0x00000000
        /*0040*/ 	.short	0x0001
        /*0042*/ 	.short	0x0008
        /*0044*/ 	.byte	0x00, 0xf5, 0x21, 0x00


	//----- nvinfo : EIATTR_KPARAM_INFO
	.align		4
.L_15:
        /*0048*/ 	.byte	0x04, 0x17
        /*004a*/ 	.short	(.L_17 - .L_16)
.L_16:
        /*004c*/ 	.word	0x00000000
        /*0050*/ 	.short	0x0000
        /*0052*/ 	.short	0x0000
        /*0054*/ 	.byte	0x00, 0xf5, 0x21, 0x00


	//----- nvinfo : EIATTR_SPARSE_MMA_MASK
	.align		4
.L_17:
        /*0058*/ 	.byte	0x03, 0x50
        /*005a*/ 	.short	0x0000


	//----- nvinfo : EIATTR_MAXREG_COUNT
	.align		4
        /*005c*/ 	.byte	0x03, 0x1b
        /*005e*/ 	.short	0x00ff


	//----- nvinfo : EIATTR_MERCURY_ISA_VERSION
	.align		4
        /*0060*/ 	.byte	0x03, 0x5f
        /*0062*/ 	.short	0x0101


	//----- nvinfo : EIATTR_VRC_CTA_INIT_COUNT
	.align		4
        /*0064*/ 	.byte	0x02, 0x4a
	.zero		1
	.zero		1


	//----- nvinfo : EIATTR_EXIT_INSTR_OFFSETS
	.align		4
        /*0068*/ 	.byte	0x04, 0x1c
        /*006a*/ 	.short	(.L_19 - .L_18)


	//   ....[0]....
.L_18:
        /*006c*/ 	.word	0x000000e0


	//   ....[1]....
        /*0070*/ 	.word	0x000001f0


	//----- nvinfo : EIATTR_CBANK_PARAM_SIZE
	.align		4
.L_19:
        /*0074*/ 	.byte	0x03, 0x19
        /*0076*/ 	.short	0x0024


	//----- nvinfo : EIATTR_PARAM_CBANK
	.align		4
        /*0078*/ 	.byte	0x04, 0x0a
        /*007a*/ 	.short	(.L_21 - .L_20)
	.align		4
.L_20:
        /*007c*/ 	.word	index@(.nv.constant0._Z27reference_leaky_relu_kernelPKfPfmmf)
        /*0080*/ 	.short	0x0380
        /*0082*/ 	.short	0x0024


	//----- nvinfo : EIATTR_SW_WAR
	.align		4
.L_21:
        /*0084*/ 	.byte	0x04, 0x36
        /*0086*/ 	.short	(.L_23 - .L_22)
.L_22:
        /*0088*/ 	.word	0x00000008
.L_23:


//--------------------- .nv.callgraph             --------------------------
	.section	.nv.callgraph,"",@"SHT_CUDA_CALLGRAPH"
	.align	4
	.sectionentsize	8
	.align		4
        /*0000*/ 	.word	0x00000000
	.align		4
        /*0004*/ 	.word	0xffffffff
	.align		4
        /*0008*/ 	.word	0x00000000
	.align		4
        /*000c*/ 	.word	0xfffffffe
	.align		4
        /*0010*/ 	.word	0x00000000
	.align		4
        /*0014*/ 	.word	0xfffffffd
	.align		4
        /*0018*/ 	.word	0x00000000
	.align		4
        /*001c*/ 	.word	0xfffffffc


//--------------------- .text._Z27reference_leaky_relu_kernelPKfPfmmf --------------------------
	.section	.text._Z27reference_leaky_relu_kernelPKfPfmmf,"ax",@progbits
	.align	128
        .global         _Z27reference_leaky_relu_kernelPKfPfmmf
        .type           _Z27reference_leaky_relu_kernelPKfPfmmf,@function
        .size           _Z27reference_leaky_relu_kernelPKfPfmmf,(.L_x_1 - _Z27reference_leaky_relu_kernelPKfPfmmf)
        .other          _Z27reference_leaky_relu_kernelPKfPfmmf,@"STO_CUDA_ENTRY STV_DEFAULT"
_Z27reference_leaky_relu_kernelPKfPfmmf:
.text._Z27reference_leaky_relu_kernelPKfPfmmf:
[----:B------:R-:W-:Y:S01]  /*0000*/  LDC R1, c[0x0][0x37c] ;  /* 0x0000df00ff017b82 */ /* 0x000fe20000000800 */
[----:B------:R-:W0:Y:S07]  /*0010*/  S2R R0, SR_TID.Y ;  /* 0x0000000000007919 */ /* 0x000e2e0000002200 */
[----:B------:R-:W1:Y:S01]  /*0020*/  LDC R2, c[0x0][0x360] ;  /* 0x0000d800ff027b82 */ /* 0x000e620000000800 */
[----:B------:R-:W2:Y:S01]  /*0030*/  LDCU.128 UR8, c[0x0][0x390] ;  /* 0x00007200ff0877ac */ /* 0x000ea20008000c00 */
[----:B------:R-:W1:Y:S06]  /*0040*/  S2R R3, SR_TID.X ;  /* 0x0000000000037919 */ /* 0x000e6c0000002100 */
[----:B------:R-:W0:Y:S08]  /*0050*/  S2UR UR5, SR_CTAID.Y ;  /* 0x00000000000579c3 */ /* 0x000e300000002600 */
[----:B------:R-:W0:Y:S08]  /*0060*/  LDC R5, c[0x0][0x364] ;  /* 0x0000d900ff057b82 */ /* 0x000e300000000800 */
[----:B------:R-:W1:Y:S01]  /*0070*/  S2UR UR4, SR_CTAID.X ;  /* 0x00000000000479c3 */ /* 0x000e620000002500 */
[----:B0-----:R-:W-:-:S05]  /*0080*/  IMAD R5, R5, UR5, R0 ;  /* 0x0000000505057c24 */ /* 0x001fca000f8e0200 */
[----:B--2---:R-:W-:Y:S01]  /*0090*/  ISETP.GE.U32.AND P1, PT, R5, UR10, PT ;  /* 0x0000000a05007c0c */ /* 0x004fe2000bf26070 */
[----:B-1----:R-:W-:-:S03]  /*00a0*/  IMAD R2, R2, UR4, R3 ;  /* 0x0000000402027c24 */ /* 0x002fc6000f8e0203 */
[----:B------:R-:W-:Y:S02]  /*00b0*/  ISETP.GE.U32.AND.EX P1, PT, RZ, UR11, PT, P1 ;  /* 0x0000000bff007c0c */ /* 0x000fe4000bf26110 */
[----:B------:R-:W-:-:S04]  /*00c0*/  ISETP.GE.U32.AND P0, PT, R2, UR8, PT ;  /* 0x0000000802007c0c */ /* 0x000fc8000bf06070 */
[----:B------:R-:W-:-:S13]  /*00d0*/  ISETP.GE.U32.OR.EX P0, PT, RZ, UR9, P1, P0 ;  /* 0x00000009ff007c0c */ /* 0x000fda0008f06500 */
[----:B------:R-:W-:Y:S05]  /*00e0*/  @P0 EXIT ;  /* 0x000000000000094d */ /* 0x000fea0003800000 */
[----:B------:R-:W0:Y:S01]  /*00f0*/  LDCU.128 UR12, c[0x0][0x380] ;  /* 0x00007000ff0c77ac */ /* 0x000e220008000c00 */
[----:B------:R-:W-:Y:S01]  /*0100*/  IMAD.MOV.U32 R3, RZ, RZ, RZ ;  /* 0x000000ffff037224 */ /* 0x000fe200078e00ff */
[----:B------:R-:W1:Y:S01]  /*0110*/  LDCU.64 UR4, c[0x0][0x358] ;  /* 0x00006b00ff0477ac */ /* 0x000e620008000a00 */
[C---:B------:R-:W-:Y:S01]  /*0120*/  IMAD.WIDE.U32 R2, R5.reuse, UR8, R2 ;  /* 0x0000000805027c25 */ /* 0x040fe2000f8e0002 */
[----:B------:R-:W2:Y:S03]  /*0130*/  LDCU UR6, c[0x0][0x3a0] ;  /* 0x00007400ff0677ac */ /* 0x000ea60008000800 */
[----:B------:R-:W-:Y:S02]  /*0140*/  IMAD R5, R5, UR9, R3 ;  /* 0x0000000905057c24 */ /* 0x000fe4000f8e0203 */
[----:B------:R-:W-:-:S03]  /*0150*/  IMAD.SHL.U32 R4, R2, 0x4, RZ ;  /* 0x0000000402047824 */ /* 0x000fc600078e00ff */
[----:B------:R-:W-:Y:S02]  /*0160*/  SHF.L.U64.HI R0, R2, 0x2, R5 ;  /* 0x0000000202007819 */ /* 0x000fe40000010205 */
[----:B0-----:R-:W-:-:S04]  /*0170*/  IADD3 R2, P0, PT, R4, UR12, RZ ;  /* 0x0000000c04027c10 */ /* 0x001fc8000ff1e0ff */
[----:B------:R-:W-:-:S05]  /*0180*/  IADD3.X R3, PT, PT, R0, UR13, RZ, P0, !PT ;  /* 0x0000000d00037c10 */ /* 0x000fca00087fe4ff */
[----:B-1----:R-:W3:Y:S01]  /*0190*/  LDG.E R7, desc[UR4][R2.64] ;  /* 0x0000000402077981 */ /* 0x002ee2000c1e1900 */
[----:B------:R-:W-:-:S04]  /*01a0*/  IADD3 R4, P1, PT, R4, UR14, RZ ;  /* 0x0000000e04047c10 */ /* 0x000fc8000ff3e0ff */
[----:B------:R-:W-:Y:S02]  /*01b0*/  IADD3.X R5, PT, PT, R0, UR15, RZ, P1, !PT ;  /* 0x0000000f00057c10 */ /* 0x000fe40008ffe4ff */
[----:B---3--:R-:W-:-:S13]  /*01c0*/  FSETP.GT.AND P0, PT, R7, RZ, PT ;  /* 0x000000ff0700720b */ /* 0x008fda0003f04000 */
[----:B--2---:R-:W-:-:S05]  /*01d0*/  @!P0 FMUL R7, R7, UR6 ;  /* 0x0000000607078c20 */ /* 0x004fca0008400000 */
[----:B------:R-:W-:Y:S01]  /*01e0*/  STG.E desc[UR4][R4.64], R7 ;  /* 0x0000000704007986 */ /* 0x000fe2000c101904 */
[----:B------:R-:W-:Y:S05]  /*01f0*/  EXIT ;  /* 0x000000000000794d */ /* 0x000fea0003800000 */
.L_x_0:
[----:B------:R-:W-:-:S00]  /*0200*/  BRA `(.L_x_0) ;  /* 0xfffffffc00fc7947 */ /* 0x000fc0000383ffff */
[----:B------:R-:W-:-:S00]  /*0210*/  NOP ;  /* 0x0000000000007918 */ /* 0x000fc00000000000 */
        /* <DEDUP_REMOVED lines=14> */
.L_x_1:


//--------------------- .nv.shared.reserved.0     --------------------------
	.section	.nv.shared.reserved.0,"aw",@nobits
	.weak		__nv_reservedSMEM_offset_0_alias
	.size		__nv_reservedSMEM_offset_0_alias, 0, 64
	.other		__nv_reservedSMEM_offset_0_alias,@"STO_CUDA_RESERVED_SHARED STV_DEFAULT"
__nv_reservedSMEM_offset_0_alias:
	.zero		0
	.zero		64


//--------------------- .nv.constant0._Z27reference_leaky_relu_kernelPKfPfmmf --------------------------
	.section	.nv.constant0._Z27reference_leaky_relu_kernelPKfPfmmf,"a",@progbits
	.sectionflags	@""
	.align	4
.nv.constant0._Z27reference_leaky_relu_kernelPKfPfmmf:
	.zero		932


//--------------------- SYMBOLS --------------------------

	.type		.nv.reservedSmem.offset0,@object
	.size		.nv.reservedSmem.offset0,0x4
